	.headerflags	@"EF_CUDA_TEXMODE_UNIFIED EF_CUDA_64BIT_ADDRESS EF_CUDA_ACCELERATORS EF_CUDA_SM90 EF_CUDA_VIRTUAL_SM(EF_CUDA_SM90)"
	.elftype	@"ET_EXEC"


//--------------------- .nv.info                  --------------------------
	.section	.nv.info,"",@"SHT_CUDA_INFO"
	.align	4


	//----- nvinfo : EIATTR_REGCOUNT
	.align		4
        /*0000*/ 	.byte	0x04, 0x2f
        /*0002*/ 	.short	(.L_1 - .L_0)
	.align		4
.L_0:
        /*0004*/ 	.word	index@(triton_per_fused_clone_mean_view_33)
        /*0008*/ 	.word	0x0000001e


	//----- nvinfo : EIATTR_MIN_STACK_SIZE
	.align		4
.L_1:
        /*000c*/ 	.byte	0x04, 0x12
        /*000e*/ 	.short	(.L_3 - .L_2)
	.align		4
.L_2:
        /*0010*/ 	.word	index@(triton_per_fused_clone_mean_view_33)
        /*0014*/ 	.word	0x00000000


	//----- nvinfo : EIATTR_FRAME_SIZE
	.align		4
.L_3:
        /*0018*/ 	.byte	0x04, 0x11
        /*001a*/ 	.short	(.L_5 - .L_4)
	.align		4
.L_4:
        /*001c*/ 	.word	index@(triton_per_fused_clone_mean_view_33)
        /*0020*/ 	.word	0x00000000


	//----- nvinfo : EIATTR_MIN_STACK_SIZE
	.align		4
.L_5:
        /*0024*/ 	.byte	0x04, 0x12
        /*0026*/ 	.short	(.L_7 - .L_6)
	.align		4
.L_6:
        /*0028*/ 	.word	index@(triton_per_fused_clone_mean_view_33)
        /*002c*/ 	.word	0x00000000
.L_7:


//--------------------- .nv.info.triton_per_fused_clone_mean_view_33 --------------------------
	.section	.nv.info.triton_per_fused_clone_mean_view_33,"",@"SHT_CUDA_INFO"
	.sectionflags	@""
	.align	4


	//----- nvinfo : EIATTR_CUDA_API_VERSION
	.align		4
        /*0000*/ 	.byte	0x04, 0x37
        /*0002*/ 	.short	(.L_9 - .L_8)
.L_8:
        /*0004*/ 	.word	0x0000007c


	//----- nvinfo : EIATTR_KPARAM_INFO
	.align		4
.L_9:
        /*0008*/ 	.byte	0x04, 0x17
        /*000a*/ 	.short	(.L_11 - .L_10)
.L_10:
        /*000c*/ 	.word	0x00000000
        /*0010*/ 	.short	0x0004
        /*0012*/ 	.short	0x001c
        /*0014*/ 	.byte	0x00, 0xf0, 0x11, 0x00


	//----- nvinfo : EIATTR_KPARAM_INFO
	.align		4
.L_11:
        /*0018*/ 	.byte	0x04, 0x17
        /*001a*/ 	.short	(.L_13 - .L_12)
.L_12:
        /*001c*/ 	.word	0x00000000
        /*0020*/ 	.short	0x0003
        /*0022*/ 	.short	0x0018
        /*0024*/ 	.byte	0x00, 0xf0, 0x11, 0x00


	//----- nvinfo : EIATTR_KPARAM_INFO
	.align		4
.L_13:
        /*0028*/ 	.byte	0x04, 0x17
        /*002a*/ 	.short	(.L_15 - .L_14)
.L_14:
        /*002c*/ 	.word	0x00000000
        /*0030*/ 	.short	0x0002
        /*0032*/ 	.short	0x0010
        /*0034*/ 	.byte	0x00, 0xf4, 0x21, 0x00


	//----- nvinfo : EIATTR_KPARAM_INFO
	.align		4
.L_15:
        /*0038*/ 	.byte	0x04, 0x17
        /*003a*/ 	.short	(.L_17 - .L_16)
.L_16:
        /*003c*/ 	.word	0x00000000
        /*0040*/ 	.short	0x0001
        /*0042*/ 	.short	0x0008
        /*0044*/ 	.byte	0x00, 0xf4, 0x21, 0x00


	//----- nvinfo : EIATTR_KPARAM_INFO
	.align		4
.L_17:
        /*0048*/ 	.byte	0x04, 0x17
        /*004a*/ 	.short	(.L_19 - .L_18)
.L_18:
        /*004c*/ 	.word	0x00000000
        /*0050*/ 	.short	0x0000
        /*0052*/ 	.short	0x0000
        /*0054*/ 	.byte	0x00, 0xf4, 0x21, 0x00


	//----- nvinfo : EIATTR_SPARSE_MMA_MASK
	.align		4
.L_19:
        /*0058*/ 	.byte	0x03, 0x50
        /*005a*/ 	.short	0x0000


	//----- nvinfo : EIATTR_MAXREG_COUNT
	.align		4
        /*005c*/ 	.byte	0x03, 0x1b
        /*005e*/ 	.short	0x00ff


	//----- nvinfo : EIATTR_COOP_GROUP_MASK_REGIDS
	.align		4
        /*0060*/ 	.byte	0x04, 0x29
        /*0062*/ 	.short	(.L_21 - .L_20)


	//   ....[0]....
.L_20:
        /*0064*/ 	.word	0xffffffff


	//   ....[1]....
        /*0068*/ 	.word	0xffffffff


	//   ....[2]....
        /*006c*/ 	.word	0xffffffff


	//   ....[3]....
        /*0070*/ 	.word	0xffffffff


	//   ....[4]....
        /*0074*/ 	.word	0xffffffff


	//   ....[5]....
        /*0078*/ 	.word	0xffffffff


	//   ....[6]....
        /*007c*/ 	.word	0xffffffff


	//   ....[7]....
        /*0080*/ 	.word	0xffffffff


	//----- nvinfo : EIATTR_COOP_GROUP_INSTR_OFFSETS
	.align		4
.L_21:
        /*0084*/ 	.byte	0x04, 0x28
        /*0086*/ 	.short	(.L_23 - .L_22)


	//   ....[0]....
.L_22:
        /*0088*/ 	.word	0x000002c0


	//   ....[1]....
        /*008c*/ 	.word	0x000002d0


	//   ....[2]....
        /*0090*/ 	.word	0x00000310


	//   ....[3]....
        /*0094*/ 	.word	0x00000320


	//   ....[4]....
        /*0098*/ 	.word	0x00000360


	//   ....[5]....
        /*009c*/ 	.word	0x00000390


	//   ....[6]....
        /*00a0*/ 	.word	0x00000460


	//   ....[7]....
        /*00a4*/ 	.word	0x00000490


	//----- nvinfo : EIATTR_EXIT_INSTR_OFFSETS
	.align		4
.L_23:
        /*00a8*/ 	.byte	0x04, 0x1c
        /*00aa*/ 	.short	(.L_25 - .L_24)


	//   ....[0]....
.L_24:
        /*00ac*/ 	.word	0x00000830


	//   ....[1]....
        /*00b0*/ 	.word	0x00000860


	//----- nvinfo : EIATTR_REQNTID
	.align		4
.L_25:
        /*00b4*/ 	.byte	0x04, 0x10
        /*00b6*/ 	.short	(.L_27 - .L_26)
.L_26:
        /*00b8*/ 	.word	0x00000100
        /*00bc*/ 	.word	0x00000001
        /*00c0*/ 	.word	0x00000001


	//----- nvinfo : EIATTR_CBANK_PARAM_SIZE
	.align		4
.L_27:
        /*00c4*/ 	.byte	0x03, 0x19
        /*00c6*/ 	.short	0x0020


	//----- nvinfo : EIATTR_PARAM_CBANK
	.align		4
        /*00c8*/ 	.byte	0x04, 0x0a
        /*00ca*/ 	.short	(.L_29 - .L_28)
	.align		4
.L_28:
        /*00cc*/ 	.word	index@(.nv.constant0.triton_per_fused_clone_mean_view_33)
        /*00d0*/ 	.short	0x0210
        /*00d2*/ 	.short	0x0020


	//----- nvinfo : EIATTR_SW_WAR
	.align		4
.L_29:
        /*00d4*/ 	.byte	0x04, 0x36
        /*00d6*/ 	.short	(.L_31 - .L_30)
.L_30:
        /*00d8*/ 	.word	0x00000008
.L_31:


//--------------------- .nv.callgraph             --------------------------
	.section	.nv.callgraph,"",@"SHT_CUDA_CALLGRAPH"
	.align	4
	.sectionentsize	8
	.align		4
        /*0000*/ 	.word	0x00000000
	.align		4
        /*0004*/ 	.word	0xffffffff
	.align		4
        /*0008*/ 	.word	0x00000000
	.align		4
        /*000c*/ 	.word	0xfffffffe
	.align		4
        /*0010*/ 	.word	0x00000000
	.align		4
        /*0014*/ 	.word	0xfffffffd
	.align		4
        /*0018*/ 	.word	0x00000000
	.align		4
        /*001c*/ 	.word	0xfffffffc


//--------------------- .text.triton_per_fused_clone_mean_view_33 --------------------------
	.section	.text.triton_per_fused_clone_mean_view_33,"ax",@progbits
	.sectionflags	@"SHF_BARRIERS=1"
	.align	128
        .global         triton_per_fused_clone_mean_view_33
        .type           triton_per_fused_clone_mean_view_33,@function
        .size           triton_per_fused_clone_mean_view_33,(.L_x_1 - triton_per_fused_clone_mean_view_33)
        .other          triton_per_fused_clone_mean_view_33,@"STO_CUDA_ENTRY STV_DEFAULT"
triton_per_fused_clone_mean_view_33:
.text.triton_per_fused_clone_mean_view_33:
[----:B------:R-:W0:Y:S02]  /*0000*/  LDC R1, c[0x0][0x28] ;  /* 0x00000a00ff017b82 */ /* 0x000e240000000800 */
[----:B------:R-:W1:Y:S01]  /*0010*/  S2R R3, SR_TID.X ;  /* 0x0000000000037919 */ /* 0x000e620000002100 */
[----:B------:R-:W2:Y:S01]  /*0020*/  LDC.64 R8, c[0x0][0x218] ;  /* 0x00008600ff087b82 */ /* 0x000ea20000000a00 */
[----:B------:R-:W-:Y:S02]  /*0030*/  CS2R R4, SRZ ;  /* 0x0000000000047805 */ /* 0x000fe4000001ff00 */
[----:B------:R-:W-:Y:S01]  /*0040*/  CS2R R6, SRZ ;  /* 0x0000000000067805 */ /* 0x000fe2000001ff00 */
[----:B------:R-:W3:Y:S01]  /*0050*/  S2R R0, SR_CTAID.X ;  /* 0x0000000000007919 */ /* 0x000ee20000002500 */
[----:B------:R-:W-:Y:S01]  /*0060*/  ULDC.64 UR6, c[0x0][0x208] ;  /* 0x0000820000067ab9 */ /* 0x000fe20000000a00 */
[----:B-1----:R-:W-:Y:S01]  /*0070*/  SHF.R.U32.HI R15, RZ, 0x4, R3 ;  /* 0x00000004ff0f7819 */ /* 0x002fe20000011603 */
[----:B------:R-:W-:Y:S02]  /*0080*/  IMAD.SHL.U32 R13, R3, 0x4, RZ ;  /* 0x00000004030d7824 */ /* 0x000fe400078e00ff */
[----:B---3--:R-:W-:Y:S01]  /*0090*/  IMAD.SHL.U32 R0, R0, 0x20, RZ ;  /* 0x0000002000007824 */ /* 0x008fe200078e00ff */
[----:B------:R-:W-:-:S02]  /*00a0*/  SGXT.U32 R15, R15, 0x4 ;  /* 0x000000040f0f781a */ /* 0x000fc40000000000 */
[----:B------:R-:W-:Y:S02]  /*00b0*/  LOP3.LUT R11, R13, 0x3c, RZ, 0xc0, !PT ;  /* 0x0000003c0d0b7812 */ /* 0x000fe400078ec0ff */
[----:B------:R-:W-:Y:S02]  /*00c0*/  LOP3.LUT R2, R0, R15, RZ, 0xfc, !PT ;  /* 0x0000000f00027212 */ /* 0x000fe400078efcff */
[----:B------:R-:W-:Y:S02]  /*00d0*/  LOP3.LUT R10, R0, 0x10, R15, 0xfe, !PT ;  /* 0x00000010000a7812 */ /* 0x000fe400078efe0f */
[C---:B------:R-:W-:Y:S01]  /*00e0*/  ISETP.GE.AND P0, PT, R2.reuse, 0x200, PT ;  /* 0x000002000200780c */ /* 0x040fe20003f06270 */
[--C-:B------:R-:W-:Y:S01]  /*00f0*/  IMAD R17, R2, 0x40, R11.reuse ;  /* 0x0000004002117824 */ /* 0x100fe200078e020b */
[C---:B------:R-:W-:Y:S01]  /*0100*/  ISETP.GE.AND P1, PT, R10.reuse, 0x200, PT ;  /* 0x000002000a00780c */ /* 0x040fe20003f26270 */
[----:B------:R-:W-:Y:S01]  /*0110*/  IMAD R19, R10, 0x40, R11 ;  /* 0x000000400a137824 */ /* 0x000fe200078e020b */
[----:B------:R-:W-:Y:S01]  /*0120*/  CS2R R10, SRZ ;  /* 0x00000000000a7805 */ /* 0x000fe2000001ff00 */
[----:B--2---:R-:W-:-:S04]  /*0130*/  IMAD.WIDE R16, R17, 0x4, R8 ;  /* 0x0000000411107825 */ /* 0x004fc800078e0208 */
[----:B------:R-:W-:Y:S01]  /*0140*/  IMAD.WIDE R18, R19, 0x4, R8 ;  /* 0x0000000413127825 */ /* 0x000fe200078e0208 */
[----:B------:R-:W-:-:S03]  /*0150*/  CS2R R8, SRZ ;  /* 0x0000000000087805 */ /* 0x000fc6000001ff00 */
[----:B------:R-:W2:Y:S04]  /*0160*/  @!P0 LDG.E.128 R4, desc[UR6][R16.64] ;  /* 0x0000000610048981 */ /* 0x000ea8000c1e1d00 */
[----:B------:R-:W3:Y:S01]  /*0170*/  @!P1 LDG.E.128 R8, desc[UR6][R18.64] ;  /* 0x0000000612089981 */ /* 0x000ee2000c1e1d00 */
[----:B------:R-:W1:Y:S01]  /*0180*/  S2UR UR5, SR_CgaCtaId ;  /* 0x00000000000579c3 */ /* 0x000e620000008800 */
[----:B------:R-:W-:Y:S02]  /*0190*/  UMOV UR4, 0x400 ;  /* 0x0000040000047882 */ /* 0x000fe40000000000 */
[----:B-1----:R-:W-:Y:S01]  /*01a0*/  UPRMT UR4, UR5, 0x654, UR4 ;  /* 0x0000065405047896 */ /* 0x002fe20008000004 */
[----:B--2---:R-:W-:Y:S02]  /*01b0*/  SEL R4, R4, RZ, !P0 ;  /* 0x000000ff04047207 */ /* 0x004fe40004000000 */
[----:B------:R-:W-:-:S02]  /*01c0*/  SEL R5, R5, RZ, !P0 ;  /* 0x000000ff05057207 */ /* 0x000fc40004000000 */
[----:B---3--:R-:W-:Y:S02]  /*01d0*/  SEL R12, R8, RZ, !P1 ;  /* 0x000000ff080c7207 */ /* 0x008fe40004800000 */
[----:B------:R-:W-:Y:S01]  /*01e0*/  SEL R17, R9, RZ, !P1 ;  /* 0x000000ff09117207 */ /* 0x000fe20004800000 */
[----:B------:R-:W-:Y:S01]  /*01f0*/  FADD R21, R4, R5 ;  /* 0x0000000504157221 */ /* 0x000fe20000000000 */
[----:B------:R-:W-:Y:S02]  /*0200*/  SEL R6, R6, RZ, !P0 ;  /* 0x000000ff06067207 */ /* 0x000fe40004000000 */
[----:B------:R-:W-:Y:S01]  /*0210*/  SEL R14, R10, RZ, !P1 ;  /* 0x000000ff0a0e7207 */ /* 0x000fe20004800000 */
[----:B------:R-:W-:Y:S01]  /*0220*/  FADD R9, R12, R17 ;  /* 0x000000110c097221 */ /* 0x000fe20000000000 */
[----:B------:R-:W-:Y:S01]  /*0230*/  SEL R7, R7, RZ, !P0 ;  /* 0x000000ff07077207 */ /* 0x000fe20004000000 */
[----:B------:R-:W-:Y:S01]  /*0240*/  FADD R2, R6, R21 ;  /* 0x0000001506027221 */ /* 0x000fe20000000000 */
[----:B------:R-:W-:Y:S01]  /*0250*/  SEL R16, R11, RZ, !P1 ;  /* 0x000000ff0b107207 */ /* 0x000fe20004800000 */
[----:B------:R-:W-:-:S02]  /*0260*/  FADD R9, R14, R9 ;  /* 0x000000090e097221 */ /* 0x000fc40000000000 */
[----:B------:R-:W-:Y:S02]  /*0270*/  FADD R2, R7, R2 ;  /* 0x0000000207027221 */ /* 0x000fe40000000000 */
[----:B------:R-:W-:-:S03]  /*0280*/  FADD R9, R16, R9 ;  /* 0x0000000910097221 */ /* 0x000fc60000000000 */
[----:B------:R-:W-:Y:S02]  /*0290*/  FSEL R2, R2, RZ, !P0 ;  /* 0x000000ff02027208 */ /* 0x000fe40004000000 */
[----:B------:R-:W-:Y:S02]  /*02a0*/  FSEL R9, R9, RZ, !P1 ;  /* 0x000000ff09097208 */ /* 0x000fe40004800000 */
[C---:B------:R-:W-:Y:S01]  /*02b0*/  LOP3.LUT P0, RZ, R3.reuse, 0xe0, RZ, 0xc0, !PT ;  /* 0x000000e003ff7812 */ /* 0x040fe2000780c0ff */
[----:B------:R-:W1:Y:S04]  /*02c0*/  SHFL.BFLY PT, R11, R2, 0x8, 0x1f ;  /* 0x0d001f00020b7f89 */ /* 0x000e6800000e0000 */
[----:B------:R-:W2:Y:S01]  /*02d0*/  SHFL.BFLY PT, R8, R9, 0x8, 0x1f ;  /* 0x0d001f0009087f89 */ /* 0x000ea200000e0000 */
[----:B-1----:R-:W-:Y:S01]  /*02e0*/  FADD R18, R2, R11 ;  /* 0x0000000b02127221 */ /* 0x002fe20000000000 */
[----:B------:R-:W-:-:S02]  /*02f0*/  IMAD.SHL.U32 R2, R3, 0x80, RZ ;  /* 0x0000008003027824 */ /* 0x000fc400078e00ff */
[----:B--2---:R-:W-:Y:S02]  /*0300*/  FADD R20, R9, R8 ;  /* 0x0000000809147221 */ /* 0x004fe40000000000 */
[----:B------:R-:W1:Y:S04]  /*0310*/  SHFL.BFLY PT, R11, R18, 0x4, 0x1f ;  /* 0x0c801f00120b7f89 */ /* 0x000e6800000e0000 */
[----:B------:R-:W2:Y:S01]  /*0320*/  SHFL.BFLY PT, R21, R20, 0x4, 0x1f ;  /* 0x0c801f0014157f89 */ /* 0x000ea200000e0000 */
[----:B-1----:R-:W-:Y:S01]  /*0330*/  FADD R19, R18, R11 ;  /* 0x0000000b12137221 */ /* 0x002fe20000000000 */
[----:B------:R-:W-:Y:S01]  /*0340*/  SHF.R.U32.HI R18, RZ, 0x1, R3 ;  /* 0x00000001ff127819 */ /* 0x000fe20000011603 */
[----:B--2---:R-:W-:-:S03]  /*0350*/  FADD R21, R20, R21 ;  /* 0x0000001514157221 */ /* 0x004fc60000000000 */
[----:B------:R-:W1:Y:S01]  /*0360*/  SHFL.BFLY PT, R8, R19, 0x2, 0x1f ;  /* 0x0c401f0013087f89 */ /* 0x000e6200000e0000 */
[----:B------:R-:W-:Y:S02]  /*0370*/  LOP3.LUT R20, R2, 0x780, RZ, 0xc0, !PT ;  /* 0x0000078002147812 */ /* 0x000fe400078ec0ff */
[----:B------:R-:W-:Y:S01]  /*0380*/  LOP3.LUT R2, R13, 0x3fc, RZ, 0xc0, !PT ;  /* 0x000003fc0d027812 */ /* 0x000fe200078ec0ff */
[----:B------:R-:W2:Y:S01]  /*0390*/  SHFL.BFLY PT, R22, R21, 0x2, 0x1f ;  /* 0x0c401f0015167f89 */ /* 0x000ea200000e0000 */
[----:B------:R-:W-:Y:S02]  /*03a0*/  LOP3.LUT R25, R20, 0x60, RZ, 0xfc, !PT ;  /* 0x0000006014197812 */ /* 0x000fe400078efcff */
[----:B------:R-:W-:Y:S02]  /*03b0*/  LOP3.LUT R26, R2, 0x400, RZ, 0xfc, !PT ;  /* 0x00000400021a7812 */ /* 0x000fe400078efcff */
[----:B------:R-:W-:Y:S02]  /*03c0*/  LOP3.LUT R18, R18, 0x7c, RZ, 0xc0, !PT ;  /* 0x0000007c12127812 */ /* 0x000fe400078ec0ff */
[----:B------:R-:W-:-:S02]  /*03d0*/  SHF.R.U32.HI R26, RZ, 0x3, R26 ;  /* 0x00000003ff1a7819 */ /* 0x000fc4000001161a */
[----:B------:R-:W-:Y:S02]  /*03e0*/  LOP3.LUT R23, R20, 0x20, RZ, 0xfc, !PT ;  /* 0x0000002014177812 */ /* 0x000fe400078efcff */
[----:B------:R-:W-:Y:S02]  /*03f0*/  LOP3.LUT R26, R26, 0xfc, RZ, 0xc0, !PT ;  /* 0x000000fc1a1a7812 */ /* 0x000fe400078ec0ff */
[----:B------:R-:W-:-:S03]  /*0400*/  LOP3.LUT R24, R20, 0x40, RZ, 0xfc, !PT ;  /* 0x0000004014187812 */ /* 0x000fc600078efcff */
[----:B------:R-:W-:Y:S01]  /*0410*/  VIADD R27, R26, UR4 ;  /* 0x000000041a1b7c36 */ /* 0x000fe20008000000 */
[----:B------:R-:W-:Y:S01]  /*0420*/  LEA.HI R24, R24, UR4, RZ, 0x1d ;  /* 0x0000000418187c11 */ /* 0x000fe2000f8fe8ff */
[----:B-1----:R-:W-:Y:S02]  /*0430*/  FADD R11, R19, R8 ;  /* 0x00000008130b7221 */ /* 0x002fe40000000000 */
[----:B------:R-:W-:Y:S02]  /*0440*/  IMAD R27, R2, 0x4, R27 ;  /* 0x00000004021b7824 */ /* 0x000fe400078e021b */
[----:B--2---:R-:W-:Y:S01]  /*0450*/  FADD R8, R21, R22 ;  /* 0x0000001615087221 */ /* 0x004fe20000000000 */
[----:B------:R-:W1:Y:S01]  /*0460*/  SHFL.BFLY PT, R10, R11, 0x1, 0x1f ;  /* 0x0c201f000b0a7f89 */ /* 0x000e6200000e0000 */
[C---:B------:R-:W-:Y:S02]  /*0470*/  LOP3.LUT R21, R20.reuse, R15, RZ, 0xfc, !PT ;  /* 0x0000000f14157212 */ /* 0x040fe400078efcff */
[----:B------:R-:W-:Y:S01]  /*0480*/  LEA R15, R15, UR4, 0x2 ;  /* 0x000000040f0f7c11 */ /* 0x000fe2000f8e10ff */
[----:B------:R-:W2:Y:S01]  /*0490*/  SHFL.BFLY PT, R9, R8, 0x1, 0x1f ;  /* 0x0c201f0008097f89 */ /* 0x000ea200000e0000 */
[----:B------:R-:W-:-:S02]  /*04a0*/  LEA.HI R22, R20, UR4, RZ, 0x1d ;  /* 0x0000000414167c11 */ /* 0x000fc4000f8fe8ff */
[----:B------:R-:W-:Y:S01]  /*04b0*/  LEA.HI R20, R23, UR4, RZ, 0x1d ;  /* 0x0000000417147c11 */ /* 0x000fe2000f8fe8ff */
[C---:B------:R-:W-:Y:S02]  /*04c0*/  IMAD R23, R21.reuse, 0x4, R24 ;  /* 0x0000000415177824 */ /* 0x040fe400078e0218 */
[----:B------:R-:W-:Y:S01]  /*04d0*/  IMAD R19, R21, 0x4, R22 ;  /* 0x0000000415137824 */ /* 0x000fe200078e0216 */
[----:B------:R-:W-:Y:S01]  /*04e0*/  LEA.HI R22, R25, UR4, RZ, 0x1d ;  /* 0x0000000419167c11 */ /* 0x000fe2000f8fe8ff */
[----:B------:R-:W-:Y:S02]  /*04f0*/  VIADD R25, R18, UR4 ;  /* 0x0000000412197c36 */ /* 0x000fe40008000000 */
[C---:B------:R-:W-:Y:S02]  /*0500*/  IMAD R20, R21.reuse, 0x4, R20 ;  /* 0x0000000415147824 */ /* 0x040fe400078e0214 */
[----:B------:R-:W-:Y:S02]  /*0510*/  IMAD R25, R2, 0x4, R25 ;  /* 0x0000000402197824 */ /* 0x000fe400078e0219 */
[----:B------:R-:W-:-:S02]  /*0520*/  IMAD R21, R21, 0x4, R22 ;  /* 0x0000000415157824 */ /* 0x000fc400078e0216 */
[----:B-1----:R-:W-:Y:S01]  /*0530*/  FADD R10, R11, R10 ;  /* 0x0000000a0b0a7221 */ /* 0x002fe20000000000 */
[----:B------:R-:W-:Y:S01]  /*0540*/  LOP3.LUT R11, R3, 0x1f, RZ, 0xc0, !PT ;  /* 0x0000001f030b7812 */ /* 0x000fe200078ec0ff */
[----:B--2---:R-:W-:-:S03]  /*0550*/  FADD R9, R8, R9 ;  /* 0x0000000908097221 */ /* 0x004fc60000000000 */
[----:B------:R-:W-:Y:S01]  /*0560*/  STS [R15], R10 ;  /* 0x0000000a0f007388 */ /* 0x000fe20000000800 */
[----:B------:R-:W-:-:S03]  /*0570*/  LEA R11, R11, UR4, 0x2 ;  /* 0x000000040b0b7c11 */ /* 0x000fc6000f8e10ff */
[----:B------:R-:W-:Y:S01]  /*0580*/  STS [R15+0x40], R9 ;  /* 0x000040090f007388 */ /* 0x000fe20000000800 */
[----:B------:R-:W-:Y:S06]  /*0590*/  BAR.SYNC.DEFER_BLOCKING 0x0 ;  /* 0x0000000000007b1d */ /* 0x000fec0000010000 */
[----:B------:R-:W-:Y:S02]  /*05a0*/  LDS R2, [R11] ;  /* 0x000000000b027984 */ /* 0x000fe40000000800 */
[----:B------:R-:W-:Y:S06]  /*05b0*/  BAR.SYNC.DEFER_BLOCKING 0x0 ;  /* 0x0000000000007b1d */ /* 0x000fec0000010000 */
[----:B------:R-:W-:Y:S04]  /*05c0*/  STS [R19], R4 ;  /* 0x0000000413007388 */ /* 0x000fe80000000800 */
[----:B------:R-:W-:Y:S04]  /*05d0*/  STS [R20+0x80], R5 ;  /* 0x0000800514007388 */ /* 0x000fe80000000800 */
[----:B------:R-:W-:Y:S04]  /*05e0*/  STS [R23+0x100], R6 ;  /* 0x0001000617007388 */ /* 0x000fe80000000800 */
[----:B------:R-:W-:Y:S04]  /*05f0*/  STS [R21+0x180], R7 ;  /* 0x0001800715007388 */ /* 0x000fe80000000800 */
[----:B------:R-:W-:Y:S04]  /*0600*/  STS [R19+0x40], R12 ;  /* 0x0000400c13007388 */ /* 0x000fe80000000800 */
[----:B------:R1:W-:Y:S04]  /*0610*/  STS [R20+0xc0], R17 ;  /* 0x0000c01114007388 */ /* 0x0003e80000000800 */
[----:B------:R2:W-:Y:S04]  /*0620*/  STS [R23+0x140], R14 ;  /* 0x0001400e17007388 */ /* 0x0005e80000000800 */
[----:B------:R3:W-:Y:S01]  /*0630*/  STS [R21+0x1c0], R16 ;  /* 0x0001c01015007388 */ /* 0x0007e20000000800 */
[----:B-1----:R-:W-:Y:S01]  /*0640*/  LOP3.LUT R17, R0, 0x1c, R13, 0xf8, !PT ;  /* 0x0000001c00117812 */ /* 0x002fe200078ef80d */
[----:B------:R-:W-:Y:S03]  /*0650*/  BAR.SYNC.DEFER_BLOCKING 0x0 ;  /* 0x0000000000007b1d */ /* 0x000fe60000010000 */
[----:B--2---:R-:W-:-:S02]  /*0660*/  SHF.R.S32.HI R14, RZ, 0x1f, R17 ;  /* 0x0000001fff0e7819 */ /* 0x004fc40000011411 */
[----:B------:R-:W-:Y:S02]  /*0670*/  ISETP.GE.AND P1, PT, R17, 0x200, PT ;  /* 0x000002001100780c */ /* 0x000fe40003f26270 */
[----:B---3--:R-:W-:Y:S01]  /*0680*/  LEA.HI R16, R14, R17, RZ, 0x7 ;  /* 0x000000110e107211 */ /* 0x008fe200078f38ff */
[----:B------:R-:W1:Y:S04]  /*0690*/  LDC.64 R12, c[0x0][0x220] ;  /* 0x00008800ff0c7b82 */ /* 0x000e680000000a00 */
[C---:B------:R-:W-:Y:S01]  /*06a0*/  IMAD.SHL.U32 R18, R16.reuse, 0x40, RZ ;  /* 0x0000004010127824 */ /* 0x040fe200078e00ff */
[----:B------:R-:W-:-:S03]  /*06b0*/  LOP3.LUT R16, R16, 0xffffff80, RZ, 0xc0, !PT ;  /* 0xffffff8010107812 */ /* 0x000fc600078ec0ff */
[----:B------:R-:W2:Y:S01]  /*06c0*/  LDC.64 R14, c[0x0][0x210] ;  /* 0x00008400ff0e7b82 */ /* 0x000ea20000000a00 */
[----:B------:R-:W-:Y:S01]  /*06d0*/  LOP3.LUT R19, R18, 0xffffe000, RZ, 0xc0, !PT ;  /* 0xffffe00012137812 */ /* 0x000fe200078ec0ff */
[----:B------:R-:W-:Y:S01]  /*06e0*/  IMAD.SHL.U32 R18, R3, 0x10, RZ ;  /* 0x0000001003127824 */ /* 0x000fe200078e00ff */
[----:B------:R-:W-:Y:S02]  /*06f0*/  LOP3.LUT R3, R0, 0x1f, R3, 0xf8, !PT ;  /* 0x0000001f00037812 */ /* 0x000fe400078ef803 */
[----:B------:R-:W-:Y:S02]  /*0700*/  IADD3 R19, R19, R17, -R16 ;  /* 0x0000001113137210 */ /* 0x000fe40007ffe810 */
[----:B------:R-:W-:Y:S01]  /*0710*/  LOP3.LUT R18, R18, 0xf80, RZ, 0xc0, !PT ;  /* 0x00000f8012127812 */ /* 0x000fe200078ec0ff */
[----:B------:R-:W-:Y:S01]  /*0720*/  LDS R8, [R25] ;  /* 0x0000000019087984 */ /* 0x000fe20000000800 */
[----:B------:R-:W-:-:S03]  /*0730*/  ISETP.LT.AND P0, PT, R3, 0x200, !P0 ;  /* 0x000002000300780c */ /* 0x000fc60004701270 */
[----:B------:R-:W-:Y:S01]  /*0740*/  IMAD.IADD R19, R18, 0x1, R19 ;  /* 0x0000000112137824 */ /* 0x000fe200078e0213 */
[----:B------:R-:W-:Y:S03]  /*0750*/  LDS R9, [R25+0x4] ;  /* 0x0000040019097984 */ /* 0x000fe60000000800 */
[C---:B------:R-:W-:Y:S01]  /*0760*/  VIADD R21, R19.reuse, 0x1000 ;  /* 0x0000100013157836 */ /* 0x040fe20000000000 */
[----:B------:R-:W-:Y:S01]  /*0770*/  LDS R10, [R25+0x8] ;  /* 0x00000800190a7984 */ /* 0x000fe20000000800 */
[----:B-1----:R-:W-:-:S03]  /*0780*/  IMAD.WIDE R16, R19, 0x4, R12 ;  /* 0x0000000413107825 */ /* 0x002fc600078e020c */
[----:B------:R-:W1:Y:S01]  /*0790*/  LDS R11, [R25+0xc] ;  /* 0x00000c00190b7984 */ /* 0x000e620000000800 */
[----:B------:R-:W-:-:S03]  /*07a0*/  IMAD.WIDE R12, R21, 0x4, R12 ;  /* 0x00000004150c7825 */ /* 0x000fc600078e020c */
[----:B------:R-:W-:Y:S01]  /*07b0*/  LDS R4, [R27+0x1000] ;  /* 0x001000001b047984 */ /* 0x000fe20000000800 */
[----:B--2---:R-:W-:-:S03]  /*07c0*/  IMAD.WIDE R14, R3, 0x4, R14 ;  /* 0x00000004030e7825 */ /* 0x004fc600078e020e */
[----:B------:R-:W-:Y:S04]  /*07d0*/  LDS R5, [R27+0x1004] ;  /* 0x001004001b057984 */ /* 0x000fe80000000800 */
[----:B------:R-:W-:Y:S04]  /*07e0*/  LDS R6, [R27+0x1008] ;  /* 0x001008001b067984 */ /* 0x000fe80000000800 */
[----:B------:R-:W2:Y:S04]  /*07f0*/  LDS R7, [R27+0x100c] ;  /* 0x00100c001b077984 */ /* 0x000ea80000000800 */
[----:B-1----:R1:W-:Y:S04]  /*0800*/  @!P1 STG.E.128 desc[UR6][R16.64], R8 ;  /* 0x0000000810009986 */ /* 0x0023e8000c101d06 */
[----:B--2---:R1:W-:Y:S01]  /*0810*/  @!P1 STG.E.128 desc[UR6][R12.64], R4 ;  /* 0x000000040c009986 */ /* 0x0043e2000c101d06 */
[----:B------:R-:W-:Y:S06]  /*0820*/  BAR.SYNC.DEFER_BLOCKING 0x0 ;  /* 0x0000000000007b1d */ /* 0x000fec0000010000 */
[----:B-1----:R-:W-:Y:S05]  /*0830*/  @!P0 EXIT ;  /* 0x000000000000894d */ /* 0x002fea0003800000 */
[----:B------:R-:W-:-:S05]  /*0840*/  FMUL R3, R2, 0.015625 ;  /* 0x3c80000002037820 */ /* 0x000fca0000400000 */
[----:B------:R-:W-:Y:S01]  /*0850*/  STG.E desc[UR6][R14.64], R3 ;  /* 0x000000030e007986 */ /* 0x000fe2000c101906 */
[----:B------:R-:W-:Y:S05]  /*0860*/  EXIT ;  /* 0x000000000000794d */ /* 0x000fea0003800000 */
.L_x_0:
[----:B------:R-:W-:-:S00]  /*0870*/  BRA `(.L_x_0) ;  /* 0xfffffffc00fc7947 */ /* 0x000fc0000383ffff */
[----:B------:R-:W-:-:S00]  /*0880*/  NOP ;  /* 0x0000000000007918 */ /* 0x000fc00000000000 */
[----:B------:R-:W-:-:S00]  /*0890*/  NOP ;  /* 0x0000000000007918 */ /* 0x000fc00000000000 */
[----:B------:R-:W-:-:S00]  /*08a0*/  NOP ;  /* 0x0000000000007918 */ /* 0x000fc00000000000 */
[----:B------:R-:W-:-:S00]  /*08b0*/  NOP ;  /* 0x0000000000007918 */ /* 0x000fc00000000000 */
[----:B------:R-:W-:-:S00]  /*08c0*/  NOP ;  /* 0x0000000000007918 */ /* 0x000fc00000000000 */
[----:B------:R-:W-:-:S00]  /*08d0*/  NOP ;  /* 0x0000000000007918 */ /* 0x000fc00000000000 */
[----:B------:R-:W-:-:S00]  /*08e0*/  NOP ;  /* 0x0000000000007918 */ /* 0x000fc00000000000 */
[----:B------:R-:W-:-:S00]  /*08f0*/  NOP ;  /* 0x0000000000007918 */ /* 0x000fc00000000000 */
.L_x_1:


//--------------------- .nv.shared.triton_per_fused_clone_mean_view_33 --------------------------
	.section	.nv.shared.triton_per_fused_clone_mean_view_33,"aw",@nobits
	.sectionflags	@""
	.align	16
	.zero		1024


//--------------------- .nv.constant0.triton_per_fused_clone_mean_view_33 --------------------------
	.section	.nv.constant0.triton_per_fused_clone_mean_view_33,"a",@progbits
	.sectionflags	@""
	.align	4
.nv.constant0.triton_per_fused_clone_mean_view_33:
	.zero		560
